//
// Generated by NVIDIA NVVM Compiler
//
// Compiler Build ID: CL-36424714
// Cuda compilation tools, release 13.0, V13.0.88
// Based on NVVM 20.0.0
//

.version 9.0
.target sm_100
.address_size 64

	// .globl	_Z14gpu_radix_sortPiS_S_S_S_

.visible .entry _Z14gpu_radix_sortPiS_S_S_S_(
	.param .u64 .ptr .align 1 _Z14gpu_radix_sortPiS_S_S_S__param_0,
	.param .u64 .ptr .align 1 _Z14gpu_radix_sortPiS_S_S_S__param_1,
	.param .u64 .ptr .align 1 _Z14gpu_radix_sortPiS_S_S_S__param_2,
	.param .u64 .ptr .align 1 _Z14gpu_radix_sortPiS_S_S_S__param_3,
	.param .u64 .ptr .align 1 _Z14gpu_radix_sortPiS_S_S_S__param_4
)
{
	.reg .pred 	%p<6>;
	.reg .b32 	%r<34>;
	.reg .b64 	%rd<23>;

	ld.param.u64 	%rd9, [_Z14gpu_radix_sortPiS_S_S_S__param_0];
	ld.param.u64 	%rd10, [_Z14gpu_radix_sortPiS_S_S_S__param_1];
	ld.param.u64 	%rd11, [_Z14gpu_radix_sortPiS_S_S_S__param_2];
	ld.param.u64 	%rd12, [_Z14gpu_radix_sortPiS_S_S_S__param_3];
	ld.param.u64 	%rd13, [_Z14gpu_radix_sortPiS_S_S_S__param_4];
	cvta.to.global.u64 	%rd1, %rd10;
	cvta.to.global.u64 	%rd2, %rd13;
	cvta.to.global.u64 	%rd3, %rd12;
	cvta.to.global.u64 	%rd4, %rd11;
	cvta.to.global.u64 	%rd14, %rd9;
	mov.u32 	%r10, %ctaid.x;
	mov.u32 	%r11, %ntid.x;
	mov.u32 	%r12, %tid.x;
	mad.lo.s32 	%r1, %r10, %r11, %r12;
	mul.wide.s32 	%rd15, %r1, 4;
	add.s64 	%rd5, %rd14, %rd15;
	add.s64 	%rd6, %rd4, %rd15;
	add.s64 	%rd7, %rd3, %rd15;
	add.s64 	%rd8, %rd1, %rd15;
	mov.b32 	%r31, 0;
$L__BB0_1:
	setp.ne.s32 	%p1, %r1, 0;
	ld.global.u32 	%r13, [%rd5];
	shr.u32 	%r14, %r13, %r31;
	and.b32  	%r15, %r14, 1;
	st.global.u32 	[%rd6], %r15;
	bar.sync 	0;
	@%p1 bra 	$L__BB0_5;
	mov.b32 	%r16, 0;
	st.global.u32 	[%rd3], %r16;
	ld.global.u32 	%r17, [%rd2];
	setp.lt.s32 	%p2, %r17, 1;
	@%p2 bra 	$L__BB0_5;
	mov.b32 	%r32, 1;
$L__BB0_4:
	mul.wide.u32 	%rd16, %r32, 4;
	add.s64 	%rd17, %rd3, %rd16;
	ld.global.u32 	%r19, [%rd17+-4];
	add.s64 	%rd18, %rd4, %rd16;
	ld.global.u32 	%r20, [%rd18+-4];
	add.s32 	%r21, %r20, %r19;
	st.global.u32 	[%rd17], %r21;
	add.s32 	%r4, %r32, 1;
	ld.global.u32 	%r22, [%rd2];
	setp.lt.s32 	%p3, %r32, %r22;
	mov.u32 	%r32, %r4;
	@%p3 bra 	$L__BB0_4;
$L__BB0_5:
	bar.sync 	0;
	ld.global.u32 	%r23, [%rd6];
	setp.ne.s32 	%p4, %r23, 0;
	@%p4 bra 	$L__BB0_7;
	ld.global.u32 	%r28, [%rd7];
	sub.s32 	%r33, %r1, %r28;
	bra.uni 	$L__BB0_8;
$L__BB0_7:
	ld.global.u32 	%r24, [%rd7];
	ld.global.u32 	%r25, [%rd2];
	mul.wide.s32 	%rd19, %r25, 4;
	add.s64 	%rd20, %rd3, %rd19;
	ld.global.u32 	%r26, [%rd20];
	add.s32 	%r27, %r25, %r24;
	sub.s32 	%r33, %r27, %r26;
$L__BB0_8:
	ld.global.u32 	%r29, [%rd5];
	mul.wide.s32 	%rd21, %r33, 4;
	add.s64 	%rd22, %rd1, %rd21;
	st.global.u32 	[%rd22], %r29;
	bar.sync 	0;
	ld.global.u32 	%r30, [%rd8];
	st.global.u32 	[%rd5], %r30;
	bar.sync 	0;
	add.s32 	%r31, %r31, 1;
	setp.ne.s32 	%p5, %r31, 32;
	@%p5 bra 	$L__BB0_1;
	ret;

}


// ===== COMPILED SASS (sm_100) =====

	.target	sm_100

	.elftype	@"ET_EXEC"


//--------------------- .note.nv.tkinfo           --------------------------
	.section	.note.nv.tkinfo,"",@"SHT_NOTE"
	.sectionflags	@"SHF_NOTE_NV_TKINFO"
	.tkinfo
        /*0018*/ 	.word	0x00000002
        /*0030*/ 	.string	""
        /*0030*/ 	.string	"ptxas"
        /*0030*/ 	.string	"Cuda compilation tools, release 13.0, V13.0.88"
        /*0030*/ 	.string	"Build cuda_13.0.r13.0/compiler.36424714_0"
        /*0030*/ 	.string	"-arch sm_100 -m 64 "



//--------------------- .note.nv.cuinfo           --------------------------
	.section	.note.nv.cuinfo,"",@"SHT_NOTE"
	.sectionflags	@"SHF_NOTE_NV_CUINFO"
        /*0018*/ 	.short	0x0002
        /*001a*/ 	.short	0x0064
        /*001c*/ 	.short	0x0082
	.zero		2


//--------------------- .nv.info                  --------------------------
	.section	.nv.info,"",@"SHT_CUDA_INFO"
	.align	4


	//----- nvinfo : EIATTR_REGCOUNT
	.align		4
        /*0000*/ 	.byte	0x04, 0x2f
        /*0002*/ 	.short	(.L_1 - .L_0)
	.align		4
.L_0:
        /*0004*/ 	.word	index@(_Z14gpu_radix_sortPiS_S_S_S_)
        /*0008*/ 	.word	0x00000018


	//----- nvinfo : EIATTR_FRAME_SIZE
	.align		4
.L_1:
        /*000c*/ 	.byte	0x04, 0x11
        /*000e*/ 	.short	(.L_3 - .L_2)
	.align		4
.L_2:
        /*0010*/ 	.word	index@(_Z14gpu_radix_sortPiS_S_S_S_)
        /*0014*/ 	.word	0x00000000


	//----- nvinfo : EIATTR_MIN_STACK_SIZE
	.align		4
.L_3:
        /*0018*/ 	.byte	0x04, 0x12
        /*001a*/ 	.short	(.L_5 - .L_4)
	.align		4
.L_4:
        /*001c*/ 	.word	index@(_Z14gpu_radix_sortPiS_S_S_S_)
        /*0020*/ 	.word	0x00000000
.L_5:


//--------------------- .nv.compat                --------------------------
	.section	.nv.compat,"",@"SHT_CUDA_COMPAT_INFO"
	.align	4
        /*0000*/ 	.byte	0x02, 0x09, 0x00, 0x00, 0x02, 0x02, 0x01, 0x00, 0x02, 0x05, 0x05, 0x00, 0x03, 0x07, 0x01, 0x01
        /*0010*/ 	.byte	0x02, 0x03, 0x00, 0x00, 0x02, 0x06, 0x01, 0x00, 0x04, 0x0b, 0x08, 0x00, 0x09, 0x00, 0x00, 0x00
        /*0020*/ 	.byte	0x00, 0x00, 0x00, 0x00


//--------------------- .nv.info._Z14gpu_radix_sortPiS_S_S_S_ --------------------------
	.section	.nv.info._Z14gpu_radix_sortPiS_S_S_S_,"",@"SHT_CUDA_INFO"
	.sectionflags	@""
	.align	4


	//----- nvinfo : EIATTR_CUDA_API_VERSION
	.align		4
        /*0000*/ 	.byte	0x04, 0x37
        /*0002*/ 	.short	(.L_7 - .L_6)
.L_6:
        /*0004*/ 	.word	0x00000082


	//----- nvinfo : EIATTR_KPARAM_INFO
	.align		4
.L_7:
        /*0008*/ 	.byte	0x04, 0x17
        /*000a*/ 	.short	(.L_9 - .L_8)
.L_8:
        /*000c*/ 	.word	0x00000000
        /*0010*/ 	.short	0x0004
        /*0012*/ 	.short	0x0020
        /*0014*/ 	.byte	0x00, 0xf5, 0x21, 0x00


	//----- nvinfo : EIATTR_KPARAM_INFO
	.align		4
.L_9:
        /*0018*/ 	.byte	0x04, 0x17
        /*001a*/ 	.short	(.L_11 - .L_10)
.L_10:
        /*001c*/ 	.word	0x00000000
        /*0020*/ 	.short	0x0003
        /*0022*/ 	.short	0x0018
        /*0024*/ 	.byte	0x00, 0xf5, 0x21, 0x00


	//----- nvinfo : EIATTR_KPARAM_INFO
	.align		4
.L_11:
        /*0028*/ 	.byte	0x04, 0x17
        /*002a*/ 	.short	(.L_13 - .L_12)
.L_12:
        /*002c*/ 	.word	0x00000000
        /*0030*/ 	.short	0x0002
        /*0032*/ 	.short	0x0010
        /*0034*/ 	.byte	0x00, 0xf5, 0x21, 0x00


	//----- nvinfo : EIATTR_KPARAM_INFO
	.align		4
.L_13:
        /*0038*/ 	.byte	0x04, 0x17
        /*003a*/ 	.short	(.L_15 - .L_14)
.L_14:
        /*003c*/ 	.word	0x00000000
        /*0040*/ 	.short	0x0001
        /*0042*/ 	.short	0x0008
        /*0044*/ 	.byte	0x00, 0xf5, 0x21, 0x00


	//----- nvinfo : EIATTR_KPARAM_INFO
	.align		4
.L_15:
        /*0048*/ 	.byte	0x04, 0x17
        /*004a*/ 	.short	(.L_17 - .L_16)
.L_16:
        /*004c*/ 	.word	0x00000000
        /*0050*/ 	.short	0x0000
        /*0052*/ 	.short	0x0000
        /*0054*/ 	.byte	0x00, 0xf5, 0x21, 0x00


	//----- nvinfo : EIATTR_SPARSE_MMA_MASK
	.align		4
.L_17:
        /*0058*/ 	.byte	0x03, 0x50
        /*005a*/ 	.short	0x0000


	//----- nvinfo : EIATTR_MAXREG_COUNT
	.align		4
        /*005c*/ 	.byte	0x03, 0x1b
        /*005e*/ 	.short	0x00ff


	//----- nvinfo : EIATTR_NUM_BARRIERS
	.align		4
        /*0060*/ 	.byte	0x02, 0x4c
        /*0062*/ 	.byte	0x01
	.zero		1


	//----- nvinfo : EIATTR_MERCURY_ISA_VERSION
	.align		4
        /*0064*/ 	.byte	0x03, 0x5f
        /*0066*/ 	.short	0x0101


	//----- nvinfo : EIATTR_VRC_CTA_INIT_COUNT
	.align		4
        /*0068*/ 	.byte	0x02, 0x4a
	.zero		1
	.zero		1


	//----- nvinfo : EIATTR_EXIT_INSTR_OFFSETS
	.align		4
        /*006c*/ 	.byte	0x04, 0x1c
        /*006e*/ 	.short	(.L_19 - .L_18)


	//   ....[0]....
.L_18:
        /*0070*/ 	.word	0x00000410


	//----- nvinfo : EIATTR_CRS_STACK_SIZE
	.align		4
.L_19:
        /*0074*/ 	.byte	0x04, 0x1e
        /*0076*/ 	.short	(.L_21 - .L_20)
.L_20:
        /*0078*/ 	.word	0x00000000


	//----- nvinfo : EIATTR_CBANK_PARAM_SIZE
	.align		4
.L_21:
        /*007c*/ 	.byte	0x03, 0x19
        /*007e*/ 	.short	0x0028


	//----- nvinfo : EIATTR_PARAM_CBANK
	.align		4
        /*0080*/ 	.byte	0x04, 0x0a
        /*0082*/ 	.short	(.L_23 - .L_22)
	.align		4
.L_22:
        /*0084*/ 	.word	index@(.nv.constant0._Z14gpu_radix_sortPiS_S_S_S_)
        /*0088*/ 	.short	0x0380
        /*008a*/ 	.short	0x0028


	//----- nvinfo : EIATTR_SW_WAR
	.align		4
.L_23:
        /*008c*/ 	.byte	0x04, 0x36
        /*008e*/ 	.short	(.L_25 - .L_24)
.L_24:
        /*0090*/ 	.word	0x00000008
.L_25:


//--------------------- .nv.callgraph             --------------------------
	.section	.nv.callgraph,"",@"SHT_CUDA_CALLGRAPH"
	.align	4
	.sectionentsize	8
	.align		4
        /*0000*/ 	.word	0x00000000
	.align		4
        /*0004*/ 	.word	0xffffffff
	.align		4
        /*0008*/ 	.word	0x00000000
	.align		4
        /*000c*/ 	.word	0xfffffffe
	.align		4
        /*0010*/ 	.word	0x00000000
	.align		4
        /*0014*/ 	.word	0xfffffffd
	.align		4
        /*0018*/ 	.word	0x00000000
	.align		4
        /*001c*/ 	.word	0xfffffffc


//--------------------- .text._Z14gpu_radix_sortPiS_S_S_S_ --------------------------
	.section	.text._Z14gpu_radix_sortPiS_S_S_S_,"ax",@progbits
	.align	128
        .global         _Z14gpu_radix_sortPiS_S_S_S_
        .type           _Z14gpu_radix_sortPiS_S_S_S_,@function
        .size           _Z14gpu_radix_sortPiS_S_S_S_,(.L_x_5 - _Z14gpu_radix_sortPiS_S_S_S_)
        .other          _Z14gpu_radix_sortPiS_S_S_S_,@"STO_CUDA_ENTRY STV_DEFAULT"
_Z14gpu_radix_sortPiS_S_S_S_:
.text._Z14gpu_radix_sortPiS_S_S_S_:
[----:B------:R-:W-:Y:S01]  /*0000*/  LDC R1, c[0x0][0x37c] ;  /* 0x0000df00ff017b82 */ /* 0x000fe20000000800 */
[----:B------:R-:W0:Y:S07]  /*0010*/  S2R R11, SR_TID.X ;  /* 0x00000000000b7919 */ /* 0x000e2e0000002100 */
[----:B------:R-:W0:Y:S01]  /*0020*/  S2UR UR4, SR_CTAID.X ;  /* 0x00000000000479c3 */ /* 0x000e220000002500 */
[----:B------:R-:W1:Y:S07]  /*0030*/  LDCU.64 UR6, c[0x0][0x358] ;  /* 0x00006b00ff0677ac */ /* 0x000e6e0008000a00 */
[----:B------:R-:W0:Y:S08]  /*0040*/  LDC R0, c[0x0][0x360] ;  /* 0x0000d800ff007b82 */ /* 0x000e300000000800 */
[----:B------:R-:W2:Y:S08]  /*0050*/  LDC.64 R2, c[0x0][0x380] ;  /* 0x0000e000ff027b82 */ /* 0x000eb00000000a00 */
[----:B------:R-:W3:Y:S08]  /*0060*/  LDC.64 R4, c[0x0][0x390] ;  /* 0x0000e400ff047b82 */ /* 0x000ef00000000a00 */
[----:B------:R-:W4:Y:S01]  /*0070*/  LDC.64 R6, c[0x0][0x398] ;  /* 0x0000e600ff067b82 */ /* 0x000f220000000a00 */
[----:B0-----:R-:W-:Y:S01]  /*0080*/  IMAD R0, R0, UR4, R11 ;  /* 0x0000000400007c24 */ /* 0x001fe2000f8e020b */
[----:B------:R-:W-:-:S06]  /*0090*/  UMOV UR4, URZ ;  /* 0x000000ff00047c82 */ /* 0x000fcc0008000000 */
[----:B------:R-:W0:Y:S01]  /*00a0*/  LDC.64 R8, c[0x0][0x388] ;  /* 0x0000e200ff087b82 */ /* 0x000e220000000a00 */
[----:B--2---:R-:W-:-:S04]  /*00b0*/  IMAD.WIDE R2, R0, 0x4, R2 ;  /* 0x0000000400027825 */ /* 0x004fc800078e0202 */
[----:B---3--:R-:W-:-:S04]  /*00c0*/  IMAD.WIDE R4, R0, 0x4, R4 ;  /* 0x0000000400047825 */ /* 0x008fc800078e0204 */
[----:B----4-:R-:W-:-:S04]  /*00d0*/  IMAD.WIDE R6, R0, 0x4, R6 ;  /* 0x0000000400067825 */ /* 0x010fc800078e0206 */
[----:B01----:R-:W-:-:S07]  /*00e0*/  IMAD.WIDE R8, R0, 0x4, R8 ;  /* 0x0000000400087825 */ /* 0x003fce00078e0208 */
.L_x_3:
[----:B------:R-:W2:Y:S01]  /*00f0*/  LDG.E R10, desc[UR6][R2.64] ;  /* 0x00000006020a7981 */ /* 0x000ea2000c1e1900 */
[----:B------:R-:W-:Y:S01]  /*0100*/  ISETP.NE.AND P0, PT, R0, RZ, PT ;  /* 0x000000ff0000720c */ /* 0x000fe20003f05270 */
[----:B------:R-:W-:Y:S01]  /*0110*/  BSSY.RECONVERGENT B0, `(.L_x_0) ;  /* 0x0000019000007945 */ /* 0x000fe20003800200 */
[----:B--2---:R-:W-:-:S04]  /*0120*/  SHF.R.U32.HI R10, RZ, UR4, R10 ;  /* 0x00000004ff0a7c19 */ /* 0x004fc8000801160a */
[----:B------:R-:W-:-:S05]  /*0130*/  LOP3.LUT R11, R10, 0x1, RZ, 0xc0, !PT ;  /* 0x000000010a0b7812 */ /* 0x000fca00078ec0ff */
[----:B0-----:R0:W-:Y:S01]  /*0140*/  STG.E desc[UR6][R4.64], R11 ;  /* 0x0000000b04007986 */ /* 0x0011e2000c101906 */
[----:B------:R-:W-:Y:S06]  /*0150*/  BAR.SYNC.DEFER_BLOCKING 0x0 ;  /* 0x0000000000007b1d */ /* 0x000fec0000010000 */
[----:B------:R-:W-:Y:S05]  /*0160*/  @P0 BRA `(.L_x_1) ;  /* 0x00000000004c0947 */ /* 0x000fea0003800000 */
[----:B------:R-:W1:Y:S08]  /*0170*/  LDC.64 R12, c[0x0][0x398] ;  /* 0x0000e600ff0c7b82 */ /* 0x000e700000000a00 */
[----:B0-----:R-:W0:Y:S01]  /*0180*/  LDC.64 R10, c[0x0][0x3a0] ;  /* 0x0000e800ff0a7b82 */ /* 0x001e220000000a00 */
[----:B-1----:R1:W-:Y:S04]  /*0190*/  STG.E desc[UR6][R12.64], RZ ;  /* 0x000000ff0c007986 */ /* 0x0023e8000c101906 */
[----:B0-----:R-:W2:Y:S02]  /*01a0*/  LDG.E R14, desc[UR6][R10.64] ;  /* 0x000000060a0e7981 */ /* 0x001ea4000c1e1900 */
[----:B--2---:R-:W-:-:S13]  /*01b0*/  ISETP.GE.AND P0, PT, R14, 0x1, PT ;  /* 0x000000010e00780c */ /* 0x004fda0003f06270 */
[----:B-1----:R-:W-:Y:S05]  /*01c0*/  @!P0 BRA `(.L_x_1) ;  /* 0x0000000000348947 */ /* 0x002fea0003800000 */
[----:B------:R-:W-:-:S07]  /*01d0*/  HFMA2 R17, -RZ, RZ, 0, 5.9604644775390625e-08 ;  /* 0x00000001ff117431 */ /* 0x000fce00000001ff */
.L_x_2:
[----:B------:R-:W0:Y:S08]  /*01e0*/  LDC.64 R14, c[0x0][0x390] ;  /* 0x0000e400ff0e7b82 */ /* 0x000e300000000a00 */
[----:B------:R-:W1:Y:S01]  /*01f0*/  LDC.64 R12, c[0x0][0x398] ;  /* 0x0000e600ff0c7b82 */ /* 0x000e620000000a00 */
[----:B0-----:R-:W-:-:S06]  /*0200*/  IMAD.WIDE.U32 R14, R17, 0x4, R14 ;  /* 0x00000004110e7825 */ /* 0x001fcc00078e000e */
[----:B------:R-:W2:Y:S01]  /*0210*/  LDG.E R15, desc[UR6][R14.64+-0x4] ;  /* 0xfffffc060e0f7981 */ /* 0x000ea2000c1e1900 */
[----:B-1----:R-:W-:-:S05]  /*0220*/  IMAD.WIDE.U32 R12, R17, 0x4, R12 ;  /* 0x00000004110c7825 */ /* 0x002fca00078e000c */
[----:B------:R-:W2:Y:S02]  /*0230*/  LDG.E R16, desc[UR6][R12.64+-0x4] ;  /* 0xfffffc060c107981 */ /* 0x000ea4000c1e1900 */
[----:B--2---:R-:W-:-:S05]  /*0240*/  IADD3 R19, PT, PT, R16, R15, RZ ;  /* 0x0000000f10137210 */ /* 0x004fca0007ffe0ff */
[----:B------:R1:W-:Y:S04]  /*0250*/  STG.E desc[UR6][R12.64], R19 ;  /* 0x000000130c007986 */ /* 0x0003e8000c101906 */
[----:B------:R-:W2:Y:S02]  /*0260*/  LDG.E R16, desc[UR6][R10.64] ;  /* 0x000000060a107981 */ /* 0x000ea4000c1e1900 */
[C---:B--2---:R-:W-:Y:S02]  /*0270*/  ISETP.GE.AND P0, PT, R17.reuse, R16, PT ;  /* 0x000000101100720c */ /* 0x044fe40003f06270 */
[----:B------:R-:W-:-:S11]  /*0280*/  IADD3 R17, PT, PT, R17, 0x1, RZ ;  /* 0x0000000111117810 */ /* 0x000fd60007ffe0ff */
[----:B-1----:R-:W-:Y:S05]  /*0290*/  @!P0 BRA `(.L_x_2) ;  /* 0xfffffffc00d08947 */ /* 0x002fea000383ffff */
.L_x_1:
[----:B------:R-:W-:Y:S05]  /*02a0*/  BSYNC.RECONVERGENT B0 ;  /* 0x0000000000007941 */ /* 0x000fea0003800200 */
.L_x_0:
[----:B------:R-:W-:Y:S08]  /*02b0*/  BAR.SYNC.DEFER_BLOCKING 0x0 ;  /* 0x0000000000007b1d */ /* 0x000ff00000010000 */
[----:B------:R-:W1:Y:S01]  /*02c0*/  LDC.64 R12, c[0x0][0x388] ;  /* 0x0000e200ff0c7b82 */ /* 0x000e620000000a00 */
[----:B------:R-:W2:Y:S04]  /*02d0*/  LDG.E R10, desc[UR6][R4.64] ;  /* 0x00000006040a7981 */ /* 0x000ea8000c1e1900 */
[----:B------:R-:W3:Y:S04]  /*02e0*/  LDG.E R17, desc[UR6][R6.64] ;  /* 0x0000000606117981 */ /* 0x000ee8000c1e1900 */
[----:B------:R-:W4:Y:S01]  /*02f0*/  LDG.E R21, desc[UR6][R2.64] ;  /* 0x0000000602157981 */ /* 0x000f22000c1e1900 */
[----:B--2---:R-:W-:-:S13]  /*0300*/  ISETP.NE.AND P0, PT, R10, RZ, PT ;  /* 0x000000ff0a00720c */ /* 0x004fda0003f05270 */
[----:B------:R-:W2:Y:S08]  /*0310*/  @P0 LDC.64 R14, c[0x0][0x3a0] ;  /* 0x0000e800ff0e0b82 */ /* 0x000eb00000000a00 */
[----:B0-----:R-:W0:Y:S01]  /*0320*/  @P0 LDC.64 R10, c[0x0][0x398] ;  /* 0x0000e600ff0a0b82 */ /* 0x001e220000000a00 */
[----:B--2---:R-:W0:Y:S02]  /*0330*/  @P0 LDG.E R14, desc[UR6][R14.64] ;  /* 0x000000060e0e0981 */ /* 0x004e24000c1e1900 */
[----:B0-----:R-:W-:-:S06]  /*0340*/  @P0 IMAD.WIDE R10, R14, 0x4, R10 ;  /* 0x000000040e0a0825 */ /* 0x001fcc00078e020a */
[----:B------:R-:W2:Y:S01]  /*0350*/  @P0 LDG.E R10, desc[UR6][R10.64] ;  /* 0x000000060a0a0981 */ /* 0x000ea2000c1e1900 */
[----:B---3--:R-:W-:Y:S02]  /*0360*/  @!P0 IADD3 R19, PT, PT, R0, -R17, RZ ;  /* 0x8000001100138210 */ /* 0x008fe40007ffe0ff */
[----:B--2---:R-:W-:-:S05]  /*0370*/  @P0 IADD3 R19, PT, PT, -R10, R14, R17 ;  /* 0x0000000e0a130210 */ /* 0x004fca0007ffe111 */
[----:B-1----:R-:W-:-:S05]  /*0380*/  IMAD.WIDE R12, R19, 0x4, R12 ;  /* 0x00000004130c7825 */ /* 0x002fca00078e020c */
[----:B----4-:R0:W-:Y:S01]  /*0390*/  STG.E desc[UR6][R12.64], R21 ;  /* 0x000000150c007986 */ /* 0x0101e2000c101906 */
[----:B------:R-:W-:Y:S06]  /*03a0*/  BAR.SYNC.DEFER_BLOCKING 0x0 ;  /* 0x0000000000007b1d */ /* 0x000fec0000010000 */
[----:B------:R-:W2:Y:S01]  /*03b0*/  LDG.E R15, desc[UR6][R8.64] ;  /* 0x00000006080f7981 */ /* 0x000ea2000c1e1900 */
[----:B------:R-:W-:-:S04]  /*03c0*/  UIADD3 UR4, UPT, UPT, UR4, 0x1, URZ ;  /* 0x0000000104047890 */ /* 0x000fc8000fffe0ff */
[----:B------:R-:W-:Y:S01]  /*03d0*/  UISETP.NE.AND UP0, UPT, UR4, 0x20, UPT ;  /* 0x000000200400788c */ /* 0x000fe2000bf05270 */
[----:B--2---:R0:W-:Y:S01]  /*03e0*/  STG.E desc[UR6][R2.64], R15 ;  /* 0x0000000f02007986 */ /* 0x0041e2000c101906 */
[----:B------:R-:W-:Y:S07]  /*03f0*/  BAR.SYNC.DEFER_BLOCKING 0x0 ;  /* 0x0000000000007b1d */ /* 0x000fee0000010000 */
[----:B------:R-:W-:Y:S05]  /*0400*/  BRA.U UP0, `(.L_x_3) ;  /* 0xfffffffd00387547 */ /* 0x000fea000b83ffff */
[----:B------:R-:W-:Y:S05]  /*0410*/  EXIT ;  /* 0x000000000000794d */ /* 0x000fea0003800000 */
.L_x_4:
[----:B------:R-:W-:-:S00]  /*0420*/  BRA `(.L_x_4) ;  /* 0xfffffffc00fc7947 */ /* 0x000fc0000383ffff */
[----:B------:R-:W-:-:S00]  /*0430*/  NOP ;  /* 0x0000000000007918 */ /* 0x000fc00000000000 */
        /* <DEDUP_REMOVED lines=12> */
.L_x_5:


//--------------------- .nv.shared.reserved.0     --------------------------
	.section	.nv.shared.reserved.0,"aw",@nobits
	.weak		__nv_reservedSMEM_offset_0_alias
	.size		__nv_reservedSMEM_offset_0_alias, 0, 64
	.other		__nv_reservedSMEM_offset_0_alias,@"STO_CUDA_RESERVED_SHARED STV_DEFAULT"
__nv_reservedSMEM_offset_0_alias:
	.zero		0
	.zero		64


//--------------------- .nv.constant0._Z14gpu_radix_sortPiS_S_S_S_ --------------------------
	.section	.nv.constant0._Z14gpu_radix_sortPiS_S_S_S_,"a",@progbits
	.sectionflags	@""
	.align	4
.nv.constant0._Z14gpu_radix_sortPiS_S_S_S_:
	.zero		936


//--------------------- SYMBOLS --------------------------

	.type		.nv.reservedSmem.offset0,@object
	.size		.nv.reservedSmem.offset0,0x4
